//
// Generated by NVIDIA NVVM Compiler
//
// Compiler Build ID: CL-36424714
// Cuda compilation tools, release 13.0, V13.0.88
// Based on NVVM 20.0.0
//

.version 9.0
.target sm_100
.address_size 64

	// .globl	_Z18feedforward_kernelPfS_S_S_iiii

.visible .entry _Z18feedforward_kernelPfS_S_S_iiii(
	.param .u64 .ptr .align 1 _Z18feedforward_kernelPfS_S_S_iiii_param_0,
	.param .u64 .ptr .align 1 _Z18feedforward_kernelPfS_S_S_iiii_param_1,
	.param .u64 .ptr .align 1 _Z18feedforward_kernelPfS_S_S_iiii_param_2,
	.param .u64 .ptr .align 1 _Z18feedforward_kernelPfS_S_S_iiii_param_3,
	.param .u32 _Z18feedforward_kernelPfS_S_S_iiii_param_4,
	.param .u32 _Z18feedforward_kernelPfS_S_S_iiii_param_5,
	.param .u32 _Z18feedforward_kernelPfS_S_S_iiii_param_6,
	.param .u32 _Z18feedforward_kernelPfS_S_S_iiii_param_7
)
{
	.reg .pred 	%p<13>;
	.reg .b32 	%r<49>;
	.reg .b32 	%f<92>;
	.reg .b64 	%rd<44>;

	ld.param.u64 	%rd6, [_Z18feedforward_kernelPfS_S_S_iiii_param_0];
	ld.param.u64 	%rd7, [_Z18feedforward_kernelPfS_S_S_iiii_param_1];
	ld.param.u64 	%rd4, [_Z18feedforward_kernelPfS_S_S_iiii_param_2];
	ld.param.u64 	%rd5, [_Z18feedforward_kernelPfS_S_S_iiii_param_3];
	ld.param.u32 	%r22, [_Z18feedforward_kernelPfS_S_S_iiii_param_4];
	ld.param.u32 	%r23, [_Z18feedforward_kernelPfS_S_S_iiii_param_5];
	ld.param.u32 	%r20, [_Z18feedforward_kernelPfS_S_S_iiii_param_6];
	ld.param.u32 	%r21, [_Z18feedforward_kernelPfS_S_S_iiii_param_7];
	cvta.to.global.u64 	%rd1, %rd7;
	cvta.to.global.u64 	%rd2, %rd6;
	mov.u32 	%r24, %ctaid.x;
	mov.u32 	%r25, %ntid.x;
	mov.u32 	%r26, %tid.x;
	mad.lo.s32 	%r1, %r24, %r25, %r26;
	mul.lo.s32 	%r27, %r23, %r22;
	mul.lo.s32 	%r28, %r27, %r20;
	setp.ge.s32 	%p1, %r1, %r28;
	@%p1 bra 	$L__BB0_14;
	setp.lt.s32 	%p2, %r21, 1;
	mov.f32 	%f91, 0f00000000;
	@%p2 bra 	$L__BB0_13;
	rem.s32 	%r2, %r1, %r20;
	and.b32  	%r3, %r21, 7;
	setp.lt.u32 	%p3, %r21, 8;
	mov.f32 	%f91, 0f00000000;
	mov.b32 	%r47, 0;
	@%p3 bra 	$L__BB0_5;
	and.b32  	%r47, %r21, 2147483640;
	neg.s32 	%r45, %r47;
	shl.b32 	%r6, %r20, 3;
	add.s64 	%rd3, %rd2, 16;
	sub.s32 	%r43, %r1, %r2;
	mov.f32 	%f91, 0f00000000;
	mul.wide.s32 	%rd12, %r20, 4;
	mov.u32 	%r44, %r2;
$L__BB0_4:
	.pragma "nounroll";
	mul.wide.s32 	%rd8, %r43, 4;
	add.s64 	%rd9, %rd3, %rd8;
	ld.global.f32 	%f17, [%rd9+-16];
	mul.wide.s32 	%rd10, %r44, 4;
	add.s64 	%rd11, %rd1, %rd10;
	ld.global.f32 	%f18, [%rd11];
	fma.rn.f32 	%f19, %f17, %f18, %f91;
	ld.global.f32 	%f20, [%rd9+-12];
	add.s64 	%rd13, %rd11, %rd12;
	ld.global.f32 	%f21, [%rd13];
	fma.rn.f32 	%f22, %f20, %f21, %f19;
	ld.global.f32 	%f23, [%rd9+-8];
	add.s64 	%rd14, %rd13, %rd12;
	ld.global.f32 	%f24, [%rd14];
	fma.rn.f32 	%f25, %f23, %f24, %f22;
	ld.global.f32 	%f26, [%rd9+-4];
	add.s64 	%rd15, %rd14, %rd12;
	ld.global.f32 	%f27, [%rd15];
	fma.rn.f32 	%f28, %f26, %f27, %f25;
	ld.global.f32 	%f29, [%rd9];
	add.s64 	%rd16, %rd15, %rd12;
	ld.global.f32 	%f30, [%rd16];
	fma.rn.f32 	%f31, %f29, %f30, %f28;
	ld.global.f32 	%f32, [%rd9+4];
	add.s64 	%rd17, %rd16, %rd12;
	ld.global.f32 	%f33, [%rd17];
	fma.rn.f32 	%f34, %f32, %f33, %f31;
	ld.global.f32 	%f35, [%rd9+8];
	add.s64 	%rd18, %rd17, %rd12;
	ld.global.f32 	%f36, [%rd18];
	fma.rn.f32 	%f37, %f35, %f36, %f34;
	ld.global.f32 	%f38, [%rd9+12];
	add.s64 	%rd19, %rd18, %rd12;
	ld.global.f32 	%f39, [%rd19];
	fma.rn.f32 	%f91, %f38, %f39, %f37;
	add.s32 	%r45, %r45, 8;
	add.s32 	%r44, %r44, %r6;
	add.s32 	%r43, %r43, 8;
	setp.ne.s32 	%p4, %r45, 0;
	@%p4 bra 	$L__BB0_4;
$L__BB0_5:
	setp.eq.s32 	%p5, %r3, 0;
	@%p5 bra 	$L__BB0_13;
	and.b32  	%r15, %r21, 3;
	setp.lt.u32 	%p6, %r3, 4;
	@%p6 bra 	$L__BB0_8;
	add.s32 	%r30, %r47, %r1;
	sub.s32 	%r31, %r30, %r2;
	mul.wide.s32 	%rd20, %r31, 4;
	add.s64 	%rd21, %rd2, %rd20;
	ld.global.f32 	%f41, [%rd21];
	mad.lo.s32 	%r32, %r47, %r20, %r2;
	mul.wide.s32 	%rd22, %r32, 4;
	add.s64 	%rd23, %rd1, %rd22;
	ld.global.f32 	%f42, [%rd23];
	fma.rn.f32 	%f43, %f41, %f42, %f91;
	ld.global.f32 	%f44, [%rd21+4];
	mul.wide.s32 	%rd24, %r20, 4;
	add.s64 	%rd25, %rd23, %rd24;
	ld.global.f32 	%f45, [%rd25];
	fma.rn.f32 	%f46, %f44, %f45, %f43;
	ld.global.f32 	%f47, [%rd21+8];
	add.s64 	%rd26, %rd25, %rd24;
	ld.global.f32 	%f48, [%rd26];
	fma.rn.f32 	%f49, %f47, %f48, %f46;
	ld.global.f32 	%f50, [%rd21+12];
	add.s64 	%rd27, %rd26, %rd24;
	ld.global.f32 	%f51, [%rd27];
	fma.rn.f32 	%f91, %f50, %f51, %f49;
	add.s32 	%r47, %r47, 4;
$L__BB0_8:
	setp.eq.s32 	%p7, %r15, 0;
	@%p7 bra 	$L__BB0_13;
	setp.eq.s32 	%p8, %r15, 1;
	@%p8 bra 	$L__BB0_11;
	add.s32 	%r33, %r47, %r1;
	sub.s32 	%r34, %r33, %r2;
	mul.wide.s32 	%rd28, %r34, 4;
	add.s64 	%rd29, %rd2, %rd28;
	ld.global.f32 	%f53, [%rd29];
	mad.lo.s32 	%r35, %r47, %r20, %r2;
	mul.wide.s32 	%rd30, %r35, 4;
	add.s64 	%rd31, %rd1, %rd30;
	ld.global.f32 	%f54, [%rd31];
	fma.rn.f32 	%f55, %f53, %f54, %f91;
	ld.global.f32 	%f56, [%rd29+4];
	mul.wide.s32 	%rd32, %r20, 4;
	add.s64 	%rd33, %rd31, %rd32;
	ld.global.f32 	%f57, [%rd33];
	fma.rn.f32 	%f91, %f56, %f57, %f55;
	add.s32 	%r47, %r47, 2;
$L__BB0_11:
	and.b32  	%r36, %r21, 1;
	setp.eq.b32 	%p9, %r36, 1;
	not.pred 	%p10, %p9;
	@%p10 bra 	$L__BB0_13;
	add.s32 	%r37, %r47, %r1;
	sub.s32 	%r38, %r37, %r2;
	mul.wide.s32 	%rd34, %r38, 4;
	add.s64 	%rd35, %rd2, %rd34;
	ld.global.f32 	%f58, [%rd35];
	mad.lo.s32 	%r39, %r47, %r20, %r2;
	mul.wide.s32 	%rd36, %r39, 4;
	add.s64 	%rd37, %rd1, %rd36;
	ld.global.f32 	%f59, [%rd37];
	fma.rn.f32 	%f91, %f58, %f59, %f91;
$L__BB0_13:
	mul.f32 	%f60, %f91, %f91;
	mul.f32 	%f61, %f91, %f60;
	mul.f32 	%f62, %f91, 0f3F000000;
	fma.rn.f32 	%f63, %f61, 0f3D372713, %f91;
	mul.f32 	%f64, %f63, 0f3F4C4229;
	abs.f32 	%f65, %f64;
	mul.f32 	%f66, %f65, 0f4038AA3B;
	ex2.approx.ftz.f32 	%f67, %f66;
	add.f32 	%f68, %f67, 0f3F800000;
	rcp.approx.ftz.f32 	%f69, %f68;
	fma.rn.f32 	%f70, %f69, 0fC0000000, 0f3F800000;
	setp.ge.f32 	%p11, %f65, 0f41102CB4;
	selp.f32 	%f71, 0f3F800000, %f70, %p11;
	copysign.f32 	%f72, %f64, %f71;
	mul.f32 	%f73, %f64, %f64;
	fma.rn.f32 	%f74, %f73, 0f3C80F082, 0fBD563CAE;
	fma.rn.f32 	%f75, %f74, %f73, 0f3E085941;
	fma.rn.f32 	%f76, %f75, %f73, 0fBEAAA9ED;
	fma.rn.f32 	%f77, %f76, %f73, 0f00000000;
	fma.rn.f32 	%f78, %f77, %f64, %f64;
	setp.ge.f32 	%p12, %f65, 0f3F19999A;
	selp.f32 	%f79, %f72, %f78, %p12;
	add.f32 	%f80, %f79, 0f3F800000;
	mul.f32 	%f81, %f62, %f80;
	rem.s32 	%r40, %r1, %r20;
	rem.s32 	%r41, %r1, %r21;
	mad.lo.s32 	%r42, %r40, %r21, %r41;
	cvta.to.global.u64 	%rd38, %rd4;
	mul.wide.s32 	%rd39, %r42, 4;
	add.s64 	%rd40, %rd38, %rd39;
	ld.global.f32 	%f82, [%rd40];
	mul.f32 	%f83, %f82, %f81;
	cvta.to.global.u64 	%rd41, %rd5;
	mul.wide.s32 	%rd42, %r1, 4;
	add.s64 	%rd43, %rd41, %rd42;
	st.global.f32 	[%rd43], %f83;
$L__BB0_14:
	ret;

}


// ===== COMPILED SASS (sm_100) =====

	.target	sm_100

	.elftype	@"ET_EXEC"


//--------------------- .note.nv.tkinfo           --------------------------
	.section	.note.nv.tkinfo,"",@"SHT_NOTE"
	.sectionflags	@"SHF_NOTE_NV_TKINFO"
	.tkinfo
        /*0018*/ 	.word	0x00000002
        /*0030*/ 	.string	""
        /*0030*/ 	.string	"ptxas"
        /*0030*/ 	.string	"Cuda compilation tools, release 13.0, V13.0.88"
        /*0030*/ 	.string	"Build cuda_13.0.r13.0/compiler.36424714_0"
        /*0030*/ 	.string	"-arch sm_100 -m 64 "



//--------------------- .note.nv.cuinfo           --------------------------
	.section	.note.nv.cuinfo,"",@"SHT_NOTE"
	.sectionflags	@"SHF_NOTE_NV_CUINFO"
        /*0018*/ 	.short	0x0002
        /*001a*/ 	.short	0x0064
        /*001c*/ 	.short	0x0082
	.zero		2


//--------------------- .nv.info                  --------------------------
	.section	.nv.info,"",@"SHT_CUDA_INFO"
	.align	4


	//----- nvinfo : EIATTR_REGCOUNT
	.align		4
        /*0000*/ 	.byte	0x04, 0x2f
        /*0002*/ 	.short	(.L_1 - .L_0)
	.align		4
.L_0:
        /*0004*/ 	.word	index@(_Z18feedforward_kernelPfS_S_S_iiii)
        /*0008*/ 	.word	0x00000020


	//----- nvinfo : EIATTR_FRAME_SIZE
	.align		4
.L_1:
        /*000c*/ 	.byte	0x04, 0x11
        /*000e*/ 	.short	(.L_3 - .L_2)
	.align		4
.L_2:
        /*0010*/ 	.word	index@(_Z18feedforward_kernelPfS_S_S_iiii)
        /*0014*/ 	.word	0x00000000


	//----- nvinfo : EIATTR_MIN_STACK_SIZE
	.align		4
.L_3:
        /*0018*/ 	.byte	0x04, 0x12
        /*001a*/ 	.short	(.L_5 - .L_4)
	.align		4
.L_4:
        /*001c*/ 	.word	index@(_Z18feedforward_kernelPfS_S_S_iiii)
        /*0020*/ 	.word	0x00000000
.L_5:


//--------------------- .nv.compat                --------------------------
	.section	.nv.compat,"",@"SHT_CUDA_COMPAT_INFO"
	.align	4
        /*0000*/ 	.byte	0x02, 0x09, 0x00, 0x00, 0x02, 0x02, 0x01, 0x00, 0x02, 0x05, 0x05, 0x00, 0x03, 0x07, 0x01, 0x01
        /*0010*/ 	.byte	0x02, 0x03, 0x00, 0x00, 0x02, 0x06, 0x01, 0x00, 0x04, 0x0b, 0x08, 0x00, 0x01, 0x00, 0x00, 0x00
        /*0020*/ 	.byte	0x00, 0x00, 0x00, 0x00


//--------------------- .nv.info._Z18feedforward_kernelPfS_S_S_iiii --------------------------
	.section	.nv.info._Z18feedforward_kernelPfS_S_S_iiii,"",@"SHT_CUDA_INFO"
	.sectionflags	@""
	.align	4


	//----- nvinfo : EIATTR_CUDA_API_VERSION
	.align		4
        /*0000*/ 	.byte	0x04, 0x37
        /*0002*/ 	.short	(.L_7 - .L_6)
.L_6:
        /*0004*/ 	.word	0x00000082


	//----- nvinfo : EIATTR_KPARAM_INFO
	.align		4
.L_7:
        /*0008*/ 	.byte	0x04, 0x17
        /*000a*/ 	.short	(.L_9 - .L_8)
.L_8:
        /*000c*/ 	.word	0x00000000
        /*0010*/ 	.short	0x0007
        /*0012*/ 	.short	0x002c
        /*0014*/ 	.byte	0x00, 0xf0, 0x11, 0x00


	//----- nvinfo : EIATTR_KPARAM_INFO
	.align		4
.L_9:
        /*0018*/ 	.byte	0x04, 0x17
        /*001a*/ 	.short	(.L_11 - .L_10)
.L_10:
        /*001c*/ 	.word	0x00000000
        /*0020*/ 	.short	0x0006
        /*0022*/ 	.short	0x0028
        /*0024*/ 	.byte	0x00, 0xf0, 0x11, 0x00


	//----- nvinfo : EIATTR_KPARAM_INFO
	.align		4
.L_11:
        /*0028*/ 	.byte	0x04, 0x17
        /*002a*/ 	.short	(.L_13 - .L_12)
.L_12:
        /*002c*/ 	.word	0x00000000
        /*0030*/ 	.short	0x0005
        /*0032*/ 	.short	0x0024
        /*0034*/ 	.byte	0x00, 0xf0, 0x11, 0x00


	//----- nvinfo : EIATTR_KPARAM_INFO
	.align		4
.L_13:
        /*0038*/ 	.byte	0x04, 0x17
        /*003a*/ 	.short	(.L_15 - .L_14)
.L_14:
        /*003c*/ 	.word	0x00000000
        /*0040*/ 	.short	0x0004
        /*0042*/ 	.short	0x0020
        /*0044*/ 	.byte	0x00, 0xf0, 0x11, 0x00


	//----- nvinfo : EIATTR_KPARAM_INFO
	.align		4
.L_15:
        /*0048*/ 	.byte	0x04, 0x17
        /*004a*/ 	.short	(.L_17 - .L_16)
.L_16:
        /*004c*/ 	.word	0x00000000
        /*0050*/ 	.short	0x0003
        /*0052*/ 	.short	0x0018
        /*0054*/ 	.byte	0x00, 0xf5, 0x21, 0x00


	//----- nvinfo : EIATTR_KPARAM_INFO
	.align		4
.L_17:
        /*0058*/ 	.byte	0x04, 0x17
        /*005a*/ 	.short	(.L_19 - .L_18)
.L_18:
        /*005c*/ 	.word	0x00000000
        /*0060*/ 	.short	0x0002
        /*0062*/ 	.short	0x0010
        /*0064*/ 	.byte	0x00, 0xf5, 0x21, 0x00


	//----- nvinfo : EIATTR_KPARAM_INFO
	.align		4
.L_19:
        /*0068*/ 	.byte	0x04, 0x17
        /*006a*/ 	.short	(.L_21 - .L_20)
.L_20:
        /*006c*/ 	.word	0x00000000
        /*0070*/ 	.short	0x0001
        /*0072*/ 	.short	0x0008
        /*0074*/ 	.byte	0x00, 0xf5, 0x21, 0x00


	//----- nvinfo : EIATTR_KPARAM_INFO
	.align		4
.L_21:
        /*0078*/ 	.byte	0x04, 0x17
        /*007a*/ 	.short	(.L_23 - .L_22)
.L_22:
        /*007c*/ 	.word	0x00000000
        /*0080*/ 	.short	0x0000
        /*0082*/ 	.short	0x0000
        /*0084*/ 	.byte	0x00, 0xf5, 0x21, 0x00


	//----- nvinfo : EIATTR_SPARSE_MMA_MASK
	.align		4
.L_23:
        /*0088*/ 	.byte	0x03, 0x50
        /*008a*/ 	.short	0x0000


	//----- nvinfo : EIATTR_MAXREG_COUNT
	.align		4
        /*008c*/ 	.byte	0x03, 0x1b
        /*008e*/ 	.short	0x00ff


	//----- nvinfo : EIATTR_MERCURY_ISA_VERSION
	.align		4
        /*0090*/ 	.byte	0x03, 0x5f
        /*0092*/ 	.short	0x0101


	//----- nvinfo : EIATTR_VRC_CTA_INIT_COUNT
	.align		4
        /*0094*/ 	.byte	0x02, 0x4a
	.zero		1
	.zero		1


	//----- nvinfo : EIATTR_EXIT_INSTR_OFFSETS
	.align		4
        /*0098*/ 	.byte	0x04, 0x1c
        /*009a*/ 	.short	(.L_25 - .L_24)


	//   ....[0]....
.L_24:
        /*009c*/ 	.word	0x000000a0


	//   ....[1]....
        /*00a0*/ 	.word	0x00000dc0


	//----- nvinfo : EIATTR_CBANK_PARAM_SIZE
	.align		4
.L_25:
        /*00a4*/ 	.byte	0x03, 0x19
        /*00a6*/ 	.short	0x0030


	//----- nvinfo : EIATTR_PARAM_CBANK
	.align		4
        /*00a8*/ 	.byte	0x04, 0x0a
        /*00aa*/ 	.short	(.L_27 - .L_26)
	.align		4
.L_26:
        /*00ac*/ 	.word	index@(.nv.constant0._Z18feedforward_kernelPfS_S_S_iiii)
        /*00b0*/ 	.short	0x0380
        /*00b2*/ 	.short	0x0030


	//----- nvinfo : EIATTR_SW_WAR
	.align		4
.L_27:
        /*00b4*/ 	.byte	0x04, 0x36
        /*00b6*/ 	.short	(.L_29 - .L_28)
.L_28:
        /*00b8*/ 	.word	0x00000008
.L_29:


//--------------------- .nv.callgraph             --------------------------
	.section	.nv.callgraph,"",@"SHT_CUDA_CALLGRAPH"
	.align	4
	.sectionentsize	8
	.align		4
        /*0000*/ 	.word	0x00000000
	.align		4
        /*0004*/ 	.word	0xffffffff
	.align		4
        /*0008*/ 	.word	0x00000000
	.align		4
        /*000c*/ 	.word	0xfffffffe
	.align		4
        /*0010*/ 	.word	0x00000000
	.align		4
        /*0014*/ 	.word	0xfffffffd
	.align		4
        /*0018*/ 	.word	0x00000000
	.align		4
        /*001c*/ 	.word	0xfffffffc


//--------------------- .text._Z18feedforward_kernelPfS_S_S_iiii --------------------------
	.section	.text._Z18feedforward_kernelPfS_S_S_iiii,"ax",@progbits
	.align	128
        .global         _Z18feedforward_kernelPfS_S_S_iiii
        .type           _Z18feedforward_kernelPfS_S_S_iiii,@function
        .size           _Z18feedforward_kernelPfS_S_S_iiii,(.L_x_5 - _Z18feedforward_kernelPfS_S_S_iiii)
        .other          _Z18feedforward_kernelPfS_S_S_iiii,@"STO_CUDA_ENTRY STV_DEFAULT"
_Z18feedforward_kernelPfS_S_S_iiii:
.text._Z18feedforward_kernelPfS_S_S_iiii:
[----:B------:R-:W-:Y:S01]  /*0000*/  LDC R1, c[0x0][0x37c] ;  /* 0x0000df00ff017b82 */ /* 0x000fe20000000800 */
[----:B------:R-:W0:Y:S07]  /*0010*/  S2R R3, SR_TID.X ;  /* 0x0000000000037919 */ /* 0x000e2e0000002100 */
[----:B------:R-:W0:Y:S01]  /*0020*/  S2UR UR6, SR_CTAID.X ;  /* 0x00000000000679c3 */ /* 0x000e220000002500 */
[----:B------:R-:W1:Y:S07]  /*0030*/  LDCU.64 UR4, c[0x0][0x3a0] ;  /* 0x00007400ff0477ac */ /* 0x000e6e0008000a00 */
[----:B------:R-:W0:Y:S08]  /*0040*/  LDC R12, c[0x0][0x360] ;  /* 0x0000d800ff0c7b82 */ /* 0x000e300000000800 */
[----:B------:R-:W2:Y:S01]  /*0050*/  LDC R13, c[0x0][0x3a8] ;  /* 0x0000ea00ff0d7b82 */ /* 0x000ea20000000800 */
[----:B-1----:R-:W-:Y:S01]  /*0060*/  UIMAD UR4, UR5, UR4, URZ ;  /* 0x00000004050472a4 */ /* 0x002fe2000f8e02ff */
[----:B0-----:R-:W-:-:S05]  /*0070*/  IMAD R12, R12, UR6, R3 ;  /* 0x000000060c0c7c24 */ /* 0x001fca000f8e0203 */
[----:B--2---:R-:W-:-:S05]  /*0080*/  IMAD R3, R13, UR4, RZ ;  /* 0x000000040d037c24 */ /* 0x004fca000f8e02ff */
[----:B------:R-:W-:-:S13]  /*0090*/  ISETP.GE.AND P0, PT, R12, R3, PT ;  /* 0x000000030c00720c */ /* 0x000fda0003f06270 */
[----:B------:R-:W-:Y:S05]  /*00a0*/  @P0 EXIT ;  /* 0x000000000000094d */ /* 0x000fea0003800000 */
[----:B------:R-:W0:Y:S01]  /*00b0*/  LDC R0, c[0x0][0x3ac] ;  /* 0x0000eb00ff007b82 */ /* 0x000e220000000800 */
[----:B------:R-:W1:Y:S01]  /*00c0*/  LDCU.64 UR6, c[0x0][0x358] ;  /* 0x00006b00ff0677ac */ /* 0x000e620008000a00 */
[----:B------:R-:W-:Y:S01]  /*00d0*/  HFMA2 R23, -RZ, RZ, 0, 0 ;  /* 0x00000000ff177431 */ /* 0x000fe200000001ff */
[----:B0-----:R-:W-:-:S13]  /*00e0*/  ISETP.GE.AND P0, PT, R0, 0x1, PT ;  /* 0x000000010000780c */ /* 0x001fda0003f06270 */
[----:B-1----:R-:W-:Y:S05]  /*00f0*/  @!P0 BRA `(.L_x_0) ;  /* 0x0000000800088947 */ /* 0x002fea0003800000 */
[----:B------:R-:W-:Y:S02]  /*0100*/  IABS R6, R13 ;  /* 0x0000000d00067213 */ /* 0x000fe40000000000 */
[----:B------:R-:W-:Y:S02]  /*0110*/  IABS R17, R12 ;  /* 0x0000000c00117213 */ /* 0x000fe40000000000 */
[----:B------:R-:W0:Y:S01]  /*0120*/  I2F.RP R4, R6 ;  /* 0x0000000600047306 */ /* 0x000e220000209400 */
[C---:B------:R-:W-:Y:S02]  /*0130*/  ISETP.GE.U32.AND P3, PT, R0.reuse, 0x8, PT ;  /* 0x000000080000780c */ /* 0x040fe40003f66070 */
[----:B------:R-:W-:Y:S02]  /*0140*/  ISETP.NE.AND P1, PT, R13, RZ, PT ;  /* 0x000000ff0d00720c */ /* 0x000fe40003f25270 */
[----:B------:R-:W-:Y:S02]  /*0150*/  LOP3.LUT R25, R0, 0x7, RZ, 0xc0, !PT ;  /* 0x0000000700197812 */ /* 0x000fe400078ec0ff */
[----:B------:R-:W-:-:S02]  /*0160*/  MOV R23, RZ ;  /* 0x000000ff00177202 */ /* 0x000fc40000000f00 */
[----:B------:R-:W-:Y:S01]  /*0170*/  MOV R18, RZ ;  /* 0x000000ff00127202 */ /* 0x000fe20000000f00 */
[----:B0-----:R-:W0:Y:S02]  /*0180*/  MUFU.RCP R4, R4 ;  /* 0x0000000400047308 */ /* 0x001e240000001000 */
[----:B0-----:R-:W-:-:S06]  /*0190*/  IADD3 R2, PT, PT, R4, 0xffffffe, RZ ;  /* 0x0ffffffe04027810 */ /* 0x001fcc0007ffe0ff */
[----:B------:R0:W1:Y:S02]  /*01a0*/  F2I.FTZ.U32.TRUNC.NTZ R3, R2 ;  /* 0x0000000200037305 */ /* 0x000064000021f000 */
[----:B0-----:R-:W-:Y:S02]  /*01b0*/  MOV R2, RZ ;  /* 0x000000ff00027202 */ /* 0x001fe40000000f00 */
[----:B-1----:R-:W-:-:S05]  /*01c0*/  IADD3 R5, PT, PT, RZ, -R3, RZ ;  /* 0x80000003ff057210 */ /* 0x002fca0007ffe0ff */
[----:B------:R-:W-:-:S04]  /*01d0*/  IMAD R5, R5, R6, RZ ;  /* 0x0000000605057224 */ /* 0x000fc800078e02ff */
[----:B------:R-:W-:-:S06]  /*01e0*/  IMAD.HI.U32 R3, R3, R5, R2 ;  /* 0x0000000503037227 */ /* 0x000fcc00078e0002 */
[----:B------:R-:W-:-:S05]  /*01f0*/  IMAD.HI.U32 R3, R3, R17, RZ ;  /* 0x0000001103037227 */ /* 0x000fca00078e00ff */
[----:B------:R-:W-:-:S05]  /*0200*/  IADD3 R3, PT, PT, -R3, RZ, RZ ;  /* 0x000000ff03037210 */ /* 0x000fca0007ffe1ff */
[----:B------:R-:W-:-:S05]  /*0210*/  IMAD R17, R6, R3, R17 ;  /* 0x0000000306117224 */ /* 0x000fca00078e0211 */
[----:B------:R-:W-:-:S13]  /*0220*/  ISETP.GT.U32.AND P0, PT, R6, R17, PT ;  /* 0x000000110600720c */ /* 0x000fda0003f04070 */
[----:B------:R-:W-:Y:S02]  /*0230*/  @!P0 IADD3 R17, PT, PT, R17, -R6, RZ ;  /* 0x8000000611118210 */ /* 0x000fe40007ffe0ff */
[----:B------:R-:W-:Y:S02]  /*0240*/  ISETP.GE.AND P0, PT, R12, RZ, PT ;  /* 0x000000ff0c00720c */ /* 0x000fe40003f06270 */
[----:B------:R-:W-:-:S13]  /*0250*/  ISETP.GT.U32.AND P2, PT, R6, R17, PT ;  /* 0x000000110600720c */ /* 0x000fda0003f44070 */
[----:B------:R-:W-:Y:S02]  /*0260*/  @!P2 IADD3 R17, PT, PT, R17, -R6, RZ ;  /* 0x800000061111a210 */ /* 0x000fe40007ffe0ff */
[----:B------:R-:W-:Y:S02]  /*0270*/  ISETP.NE.AND P2, PT, R25, RZ, PT ;  /* 0x000000ff1900720c */ /* 0x000fe40003f45270 */
[----:B------:R-:W-:Y:S02]  /*0280*/  @!P0 IADD3 R17, PT, PT, -R17, RZ, RZ ;  /* 0x000000ff11118210 */ /* 0x000fe40007ffe1ff */
[----:B------:R-:W-:Y:S01]  /*0290*/  @!P1 LOP3.LUT R17, RZ, R13, RZ, 0x33, !PT ;  /* 0x0000000dff119212 */ /* 0x000fe200078e33ff */
[----:B------:R-:W-:Y:S08]  /*02a0*/  @!P3 BRA `(.L_x_1) ;  /* 0x0000000000c4b947 */ /* 0x000ff00003800000 */
[----:B------:R-:W0:Y:S01]  /*02b0*/  LDCU.64 UR4, c[0x0][0x380] ;  /* 0x00007000ff0477ac */ /* 0x000e220008000a00 */
[----:B------:R-:W-:Y:S01]  /*02c0*/  LOP3.LUT R18, R0, 0x7ffffff8, RZ, 0xc0, !PT ;  /* 0x7ffffff800127812 */ /* 0x000fe200078ec0ff */
[----:B------:R-:W-:Y:S01]  /*02d0*/  IMAD.MOV.U32 R20, RZ, RZ, R17 ;  /* 0x000000ffff147224 */ /* 0x000fe200078e0011 */
[----:B------:R-:W-:Y:S02]  /*02e0*/  IADD3 R16, PT, PT, R12, -R17, RZ ;  /* 0x800000110c107210 */ /* 0x000fe40007ffe0ff */
[----:B------:R-:W-:Y:S02]  /*02f0*/  MOV R23, RZ ;  /* 0x000000ff00177202 */ /* 0x000fe40000000f00 */
[----:B------:R-:W-:Y:S01]  /*0300*/  IADD3 R19, PT, PT, -R18, RZ, RZ ;  /* 0x000000ff12137210 */ /* 0x000fe20007ffe1ff */
[----:B0-----:R-:W-:-:S04]  /*0310*/  UIADD3 UR4, UP0, UPT, UR4, 0x10, URZ ;  /* 0x0000001004047890 */ /* 0x001fc8000ff1e0ff */
[----:B------:R-:W-:-:S12]  /*0320*/  UIADD3.X UR5, UPT, UPT, URZ, UR5, URZ, UP0, !UPT ;  /* 0x00000005ff057290 */ /* 0x000fd800087fe4ff */
.L_x_2:
[----:B------:R-:W0:Y:S01]  /*0330*/  LDC.64 R10, c[0x0][0x388] ;  /* 0x0000e200ff0a7b82 */ /* 0x000e220000000a00 */
[----:B------:R-:W-:Y:S02]  /*0340*/  MOV R2, UR4 ;  /* 0x0000000400027c02 */ /* 0x000fe40008000f00 */
[----:B------:R-:W-:-:S03]  /*0350*/  MOV R3, UR5 ;  /* 0x0000000500037c02 */ /* 0x000fc60008000f00 */
[----:B------:R-:W-:-:S05]  /*0360*/  IMAD.WIDE R2, R16, 0x4, R2 ;  /* 0x0000000410027825 */ /* 0x000fca00078e0202 */
[----:B------:R-:W2:Y:S04]  /*0370*/  LDG.E R28, desc[UR6][R2.64+-0x10] ;  /* 0xfffff006021c7981 */ /* 0x000ea8000c1e1900 */
[----:B------:R-:W3:Y:S04]  /*0380*/  LDG.E R22, desc[UR6][R2.64+-0xc] ;  /* 0xfffff40602167981 */ /* 0x000ee8000c1e1900 */
[----:B------:R-:W4:Y:S01]  /*0390*/  LDG.E R27, desc[UR6][R2.64+-0x8] ;  /* 0xfffff806021b7981 */ /* 0x000f22000c1e1900 */
[----:B0-----:R-:W-:-:S03]  /*03a0*/  IMAD.WIDE R10, R20, 0x4, R10 ;  /* 0x00000004140a7825 */ /* 0x001fc600078e020a */
[----:B------:R-:W5:Y:S04]  /*03b0*/  LDG.E R29, desc[UR6][R2.64+-0x4] ;  /* 0xfffffc06021d7981 */ /* 0x000f68000c1e1900 */
[----:B------:R0:W2:Y:S01]  /*03c0*/  LDG.E R24, desc[UR6][R10.64] ;  /* 0x000000060a187981 */ /* 0x0000a2000c1e1900 */
[----:B------:R-:W-:-:S05]  /*03d0*/  IMAD.WIDE R14, R13, 0x4, R10 ;  /* 0x000000040d0e7825 */ /* 0x000fca00078e020a */
[----:B------:R1:W3:Y:S01]  /*03e0*/  LDG.E R21, desc[UR6][R14.64] ;  /* 0x000000060e157981 */ /* 0x0002e2000c1e1900 */
[----:B------:R-:W-:-:S05]  /*03f0*/  IMAD.WIDE R4, R13, 0x4, R14 ;  /* 0x000000040d047825 */ /* 0x000fca00078e020e */
[----:B------:R1:W4:Y:S01]  /*0400*/  LDG.E R26, desc[UR6][R4.64] ;  /* 0x00000006041a7981 */ /* 0x000322000c1e1900 */
[----:B------:R-:W-:-:S04]  /*0410*/  IMAD.WIDE R6, R13, 0x4, R4 ;  /* 0x000000040d067825 */ /* 0x000fc800078e0204 */
[C---:B------:R-:W-:Y:S02]  /*0420*/  IMAD.WIDE R8, R13.reuse, 0x4, R6 ;  /* 0x000000040d087825 */ /* 0x040fe400078e0206 */
[----:B------:R-:W5:Y:S02]  /*0430*/  LDG.E R6, desc[UR6][R6.64] ;  /* 0x0000000606067981 */ /* 0x000f64000c1e1900 */
[C---:B0-----:R-:W-:Y:S02]  /*0440*/  IMAD.WIDE R10, R13.reuse, 0x4, R8 ;  /* 0x000000040d0a7825 */ /* 0x041fe400078e0208 */
[----:B------:R-:W5:Y:S02]  /*0450*/  LDG.E R8, desc[UR6][R8.64] ;  /* 0x0000000608087981 */ /* 0x000f64000c1e1900 */
[C---:B-1----:R-:W-:Y:S02]  /*0460*/  IMAD.WIDE R14, R13.reuse, 0x4, R10 ;  /* 0x000000040d0e7825 */ /* 0x042fe400078e020a */
[----:B------:R-:W5:Y:S04]  /*0470*/  LDG.E R7, desc[UR6][R2.64+0x4] ;  /* 0x0000040602077981 */ /* 0x000f68000c1e1900 */
[----:B------:R-:W5:Y:S01]  /*0480*/  LDG.E R10, desc[UR6][R10.64] ;  /* 0x000000060a0a7981 */ /* 0x000f62000c1e1900 */
[----:B------:R-:W-:-:S03]  /*0490*/  IMAD.WIDE R4, R13, 0x4, R14 ;  /* 0x000000040d047825 */ /* 0x000fc600078e020e */
[----:B------:R-:W5:Y:S04]  /*04a0*/  LDG.E R9, desc[UR6][R2.64+0x8] ;  /* 0x0000080602097981 */ /* 0x000f68000c1e1900 */
[----:B------:R-:W5:Y:S04]  /*04b0*/  LDG.E R4, desc[UR6][R4.64] ;  /* 0x0000000604047981 */ /* 0x000f68000c1e1900 */
[----:B------:R-:W5:Y:S01]  /*04c0*/  LDG.E R11, desc[UR6][R2.64+0xc] ;  /* 0x00000c06020b7981 */ /* 0x000f62000c1e1900 */
[----:B--2---:R-:W-:-:S03]  /*04d0*/  FFMA R23, R28, R24, R23 ;  /* 0x000000181c177223 */ /* 0x004fc60000000017 */
[----:B------:R-:W2:Y:S04]  /*04e0*/  LDG.E R24, desc[UR6][R2.64] ;  /* 0x0000000602187981 */ /* 0x000ea8000c1e1900 */
[----:B------:R-:W2:Y:S01]  /*04f0*/  LDG.E R28, desc[UR6][R14.64] ;  /* 0x000000060e1c7981 */ /* 0x000ea2000c1e1900 */
[----:B---3--:R-:W-:Y:S01]  /*0500*/  FFMA R22, R22, R21, R23 ;  /* 0x0000001516167223 */ /* 0x008fe20000000017 */
[----:B------:R-:W-:-:S03]  /*0510*/  IADD3 R19, PT, PT, R19, 0x8, RZ ;  /* 0x0000000813137810 */ /* 0x000fc60007ffe0ff */
[----:B----4-:R-:W-:Y:S01]  /*0520*/  FFMA R22, R27, R26, R22 ;  /* 0x0000001a1b167223 */ /* 0x010fe20000000016 */
[----:B------:R-:W-:-:S03]  /*0530*/  ISETP.NE.AND P0, PT, R19, RZ, PT ;  /* 0x000000ff1300720c */ /* 0x000fc60003f05270 */
[----:B-----5:R-:W-:Y:S01]  /*0540*/  FFMA R29, R29, R6, R22 ;  /* 0x000000061d1d7223 */ /* 0x020fe20000000016 */
[----:B------:R-:W-:Y:S02]  /*0550*/  LEA R20, R13, R20, 0x3 ;  /* 0x000000140d147211 */ /* 0x000fe400078e18ff */
[----:B------:R-:W-:Y:S01]  /*0560*/  IADD3 R16, PT, PT, R16, 0x8, RZ ;  /* 0x0000000810107810 */ /* 0x000fe20007ffe0ff */
[----:B--2---:R-:W-:-:S04]  /*0570*/  FFMA R8, R24, R8, R29 ;  /* 0x0000000818087223 */ /* 0x004fc8000000001d */
[----:B------:R-:W-:-:S04]  /*0580*/  FFMA R8, R7, R10, R8 ;  /* 0x0000000a07087223 */ /* 0x000fc80000000008 */
[----:B------:R-:W-:-:S04]  /*0590*/  FFMA R8, R9, R28, R8 ;  /* 0x0000001c09087223 */ /* 0x000fc80000000008 */
[----:B------:R-:W-:Y:S01]  /*05a0*/  FFMA R23, R11, R4, R8 ;  /* 0x000000040b177223 */ /* 0x000fe20000000008 */
[----:B------:R-:W-:Y:S06]  /*05b0*/  @P0 BRA `(.L_x_2) ;  /* 0xfffffffc005c0947 */ /* 0x000fec000383ffff */
.L_x_1:
[----:B------:R-:W-:Y:S05]  /*05c0*/  @!P2 BRA `(.L_x_0) ;  /* 0x0000000000d4a947 */ /* 0x000fea0003800000 */
[----:B------:R-:W-:Y:S02]  /*05d0*/  ISETP.GE.U32.AND P0, PT, R25, 0x4, PT ;  /* 0x000000041900780c */ /* 0x000fe40003f06070 */
[----:B------:R-:W-:-:S04]  /*05e0*/  LOP3.LUT R15, R0, 0x3, RZ, 0xc0, !PT ;  /* 0x00000003000f7812 */ /* 0x000fc800078ec0ff */
[----:B------:R-:W-:-:S07]  /*05f0*/  ISETP.NE.AND P1, PT, R15, RZ, PT ;  /* 0x000000ff0f00720c */ /* 0x000fce0003f25270 */
[----:B------:R-:W-:Y:S06]  /*0600*/  @!P0 BRA `(.L_x_3) ;  /* 0x0000000000588947 */ /* 0x000fec0003800000 */
[----:B------:R-:W0:Y:S01]  /*0610*/  LDC.64 R8, c[0x0][0x388] ;  /* 0x0000e200ff087b82 */ /* 0x000e220000000a00 */
[----:B------:R-:W-:Y:S01]  /*0620*/  IMAD R7, R18, R13, R17 ;  /* 0x0000000d12077224 */ /* 0x000fe200078e0211 */
[----:B------:R-:W-:-:S06]  /*0630*/  IADD3 R5, PT, PT, -R17, R18, R12 ;  /* 0x0000001211057210 */ /* 0x000fcc0007ffe10c */
[----:B------:R-:W1:Y:S01]  /*0640*/  LDC.64 R2, c[0x0][0x380] ;  /* 0x0000e000ff027b82 */ /* 0x000e620000000a00 */
[----:B0-----:R-:W-:-:S04]  /*0650*/  IMAD.WIDE R8, R7, 0x4, R8 ;  /* 0x0000000407087825 */ /* 0x001fc800078e0208 */
[----:B------:R-:W-:Y:S02]  /*0660*/  IMAD.WIDE R10, R13, 0x4, R8 ;  /* 0x000000040d0a7825 */ /* 0x000fe400078e0208 */
[----:B------:R-:W2:Y:S02]  /*0670*/  LDG.E R8, desc[UR6][R8.64] ;  /* 0x0000000608087981 */ /* 0x000ea4000c1e1900 */
[----:B-1----:R-:W-:-:S04]  /*0680*/  IMAD.WIDE R2, R5, 0x4, R2 ;  /* 0x0000000405027825 */ /* 0x002fc800078e0202 */
[C---:B------:R-:W-:Y:S01]  /*0690*/  IMAD.WIDE R4, R13.reuse, 0x4, R10 ;  /* 0x000000040d047825 */ /* 0x040fe200078e020a */
[----:B------:R-:W2:Y:S04]  /*06a0*/  LDG.E R14, desc[UR6][R2.64] ;  /* 0x00000006020e7981 */ /* 0x000ea8000c1e1900 */
[----:B------:R-:W3:Y:S01]  /*06b0*/  LDG.E R10, desc[UR6][R10.64] ;  /* 0x000000060a0a7981 */ /* 0x000ee2000c1e1900 */
[----:B------:R-:W-:-:S03]  /*06c0*/  IMAD.WIDE R6, R13, 0x4, R4 ;  /* 0x000000040d067825 */ /* 0x000fc600078e0204 */
[----:B------:R-:W3:Y:S04]  /*06d0*/  LDG.E R19, desc[UR6][R2.64+0x4] ;  /* 0x0000040602137981 */ /* 0x000ee8000c1e1900 */
[----:B------:R-:W4:Y:S04]  /*06e0*/  LDG.E R16, desc[UR6][R4.64] ;  /* 0x0000000604107981 */ /* 0x000f28000c1e1900 */
[----:B------:R-:W4:Y:S04]  /*06f0*/  LDG.E R21, desc[UR6][R2.64+0x8] ;  /* 0x0000080602157981 */ /* 0x000f28000c1e1900 */
[----:B------:R-:W5:Y:S04]  /*0700*/  LDG.E R25, desc[UR6][R2.64+0xc] ;  /* 0x00000c0602197981 */ /* 0x000f68000c1e1900 */
[----:B------:R-:W5:Y:S01]  /*0710*/  LDG.E R6, desc[UR6][R6.64] ;  /* 0x0000000606067981 */ /* 0x000f62000c1e1900 */
[----:B------:R-:W-:Y:S01]  /*0720*/  IADD3 R18, PT, PT, R18, 0x4, RZ ;  /* 0x0000000412127810 */ /* 0x000fe20007ffe0ff */
[----:B--2---:R-:W-:-:S04]  /*0730*/  FFMA R14, R14, R8, R23 ;  /* 0x000000080e0e7223 */ /* 0x004fc80000000017 */
[----:B---3--:R-:W-:-:S04]  /*0740*/  FFMA R14, R19, R10, R14 ;  /* 0x0000000a130e7223 */ /* 0x008fc8000000000e */
[----:B----4-:R-:W-:-:S04]  /*0750*/  FFMA R14, R21, R16, R14 ;  /* 0x00000010150e7223 */ /* 0x010fc8000000000e */
[----:B-----5:R-:W-:-:S07]  /*0760*/  FFMA R23, R25, R6, R14 ;  /* 0x0000000619177223 */ /* 0x020fce000000000e */
.L_x_3:
[----:B------:R-:W-:Y:S05]  /*0770*/  @!P1 BRA `(.L_x_0) ;  /* 0x0000000000689947 */ /* 0x000fea0003800000 */
[----:B------:R-:W0:Y:S01]  /*0780*/  LDC.64 R8, c[0x0][0x388] ;  /* 0x0000e200ff087b82 */ /* 0x000e220000000a00 */
[----:B------:R-:W-:Y:S02]  /*0790*/  ISETP.NE.AND P0, PT, R15, 0x1, PT ;  /* 0x000000010f00780c */ /* 0x000fe40003f05270 */
[----:B------:R-:W-:-:S04]  /*07a0*/  LOP3.LUT R10, R0, 0x1, RZ, 0xc0, !PT ;  /* 0x00000001000a7812 */ /* 0x000fc800078ec0ff */
[----:B------:R-:W-:Y:S01]  /*07b0*/  ISETP.NE.U32.AND P1, PT, R10, 0x1, PT ;  /* 0x000000010a00780c */ /* 0x000fe20003f25070 */
[----:B------:R-:W1:Y:S06]  /*07c0*/  LDC.64 R6, c[0x0][0x380] ;  /* 0x0000e000ff067b82 */ /* 0x000e6c0000000a00 */
[C---:B------:R-:W-:Y:S01]  /*07d0*/  @P0 IMAD R15, R18.reuse, R13, R17 ;  /* 0x0000000d120f0224 */ /* 0x040fe200078e0211 */
[----:B------:R-:W-:Y:S01]  /*07e0*/  @P0 IADD3 R11, PT, PT, -R17, R18, R12 ;  /* 0x00000012110b0210 */ /* 0x000fe20007ffe10c */
[----:B------:R-:W2:Y:S01]  /*07f0*/  LDC.64 R4, c[0x0][0x380] ;  /* 0x0000e000ff047b82 */ /* 0x000ea20000000a00 */
[----:B------:R-:W-:-:S07]  /*0800*/  @P0 IADD3 R18, PT, PT, R18, 0x2, RZ ;  /* 0x0000000212120810 */ /* 0x000fce0007ffe0ff */
[----:B------:R-:W3:Y:S01]  /*0810*/  LDC.64 R2, c[0x0][0x388] ;  /* 0x0000e200ff027b82 */ /* 0x000ee20000000a00 */
[----:B0-----:R-:W-:Y:S01]  /*0820*/  @P0 IMAD.WIDE R8, R15, 0x4, R8 ;  /* 0x000000040f080825 */ /* 0x001fe200078e0208 */
[----:B------:R-:W-:-:S03]  /*0830*/  @!P1 IADD3 R15, PT, PT, -R17, R18, R12 ;  /* 0x00000012110f9210 */ /* 0x000fc60007ffe10c */
[----:B------:R-:W-:Y:S01]  /*0840*/  @!P1 IMAD R17, R18, R13, R17 ;  /* 0x0000000d12119224 */ /* 0x000fe200078e0211 */
[----:B------:R-:W4:Y:S01]  /*0850*/  @P0 LDG.E R16, desc[UR6][R8.64] ;  /* 0x0000000608100981 */ /* 0x000f22000c1e1900 */
[----:B-1----:R-:W-:-:S04]  /*0860*/  @P0 IMAD.WIDE R6, R11, 0x4, R6 ;  /* 0x000000040b060825 */ /* 0x002fc800078e0206 */
[----:B------:R-:W-:Y:S01]  /*0870*/  @P0 IMAD.WIDE R10, R13, 0x4, R8 ;  /* 0x000000040d0a0825 */ /* 0x000fe200078e0208 */
[----:B------:R-:W4:Y:S03]  /*0880*/  @P0 LDG.E R14, desc[UR6][R6.64] ;  /* 0x00000006060e0981 */ /* 0x000f26000c1e1900 */
[----:B--2---:R-:W-:Y:S01]  /*0890*/  @!P1 IMAD.WIDE R4, R15, 0x4, R4 ;  /* 0x000000040f049825 */ /* 0x004fe200078e0204 */
[----:B------:R-:W2:Y:S04]  /*08a0*/  @P0 LDG.E R19, desc[UR6][R6.64+0x4] ;  /* 0x0000040606130981 */ /* 0x000ea8000c1e1900 */
[----:B------:R-:W2:Y:S01]  /*08b0*/  @P0 LDG.E R10, desc[UR6][R10.64] ;  /* 0x000000060a0a0981 */ /* 0x000ea2000c1e1900 */
[----:B---3--:R-:W-:-:S03]  /*08c0*/  @!P1 IMAD.WIDE R2, R17, 0x4, R2 ;  /* 0x0000000411029825 */ /* 0x008fc600078e0202 */
[----:B------:R-:W3:Y:S04]  /*08d0*/  @!P1 LDG.E R4, desc[UR6][R4.64] ;  /* 0x0000000604049981 */ /* 0x000ee8000c1e1900 */
[----:B------:R-:W3:Y:S01]  /*08e0*/  @!P1 LDG.E R2, desc[UR6][R2.64] ;  /* 0x0000000602029981 */ /* 0x000ee2000c1e1900 */
[----:B----4-:R-:W-:-:S04]  /*08f0*/  @P0 FFMA R14, R14, R16, R23 ;  /* 0x000000100e0e0223 */ /* 0x010fc80000000017 */
[----:B--2---:R-:W-:-:S04]  /*0900*/  @P0 FFMA R23, R19, R10, R14 ;  /* 0x0000000a13170223 */ /* 0x004fc8000000000e */
[----:B---3--:R-:W-:-:S07]  /*0910*/  @!P1 FFMA R23, R4, R2, R23 ;  /* 0x0000000204179223 */ /* 0x008fce0000000017 */
.L_x_0:
[----:B------:R-:W-:Y:S02]  /*0920*/  IABS R3, R13 ;  /* 0x0000000d00037213 */ /* 0x000fe40000000000 */
[----:B------:R-:W-:Y:S02]  /*0930*/  IABS R2, R0 ;  /* 0x0000000000027213 */ /* 0x000fe40000000000 */
[----:B------:R-:W0:Y:S01]  /*0940*/  I2F.RP R9, R3 ;  /* 0x0000000300097306 */ /* 0x000e220000209400 */
[----:B------:R-:W-:-:S07]  /*0950*/  ISETP.NE.AND P3, PT, R13, RZ, PT ;  /* 0x000000ff0d00720c */ /* 0x000fce0003f65270 */
[----:B------:R-:W1:Y:S08]  /*0960*/  I2F.RP R8, R2 ;  /* 0x0000000200087306 */ /* 0x000e700000209400 */
[----:B0-----:R-:W0:Y:S08]  /*0970*/  MUFU.RCP R9, R9 ;  /* 0x0000000900097308 */ /* 0x001e300000001000 */
[----:B-1----:R-:W1:Y:S01]  /*0980*/  MUFU.RCP R8, R8 ;  /* 0x0000000800087308 */ /* 0x002e620000001000 */
[----:B0-----:R-:W-:-:S07]  /*0990*/  VIADD R4, R9, 0xffffffe ;  /* 0x0ffffffe09047836 */ /* 0x001fce0000000000 */
[----:B------:R0:W2:Y:S01]  /*09a0*/  F2I.FTZ.U32.TRUNC.NTZ R5, R4 ;  /* 0x0000000400057305 */ /* 0x0000a2000021f000 */
[----:B-1----:R-:W-:-:S07]  /*09b0*/  IADD3 R6, PT, PT, R8, 0xffffffe, RZ ;  /* 0x0ffffffe08067810 */ /* 0x002fce0007ffe0ff */
[----:B------:R1:W3:Y:S01]  /*09c0*/  F2I.FTZ.U32.TRUNC.NTZ R7, R6 ;  /* 0x0000000600077305 */ /* 0x0002e2000021f000 */
[----:B0-----:R-:W-:Y:S02]  /*09d0*/  MOV R4, RZ ;  /* 0x000000ff00047202 */ /* 0x001fe40000000f00 */
[----:B--2---:R-:W-:Y:S02]  /*09e0*/  IADD3 R10, PT, PT, RZ, -R5, RZ ;  /* 0x80000005ff0a7210 */ /* 0x004fe40007ffe0ff */
[----:B-1----:R-:W-:-:S03]  /*09f0*/  MOV R6, RZ ;  /* 0x000000ff00067202 */ /* 0x002fc60000000f00 */
[----:B------:R-:W-:Y:S01]  /*0a00*/  IMAD R11, R10, R3, RZ ;  /* 0x000000030a0b7224 */ /* 0x000fe200078e02ff */
[----:B------:R-:W-:Y:S02]  /*0a10*/  IABS R10, R12 ;  /* 0x0000000c000a7213 */ /* 0x000fe40000000000 */
[----:B---3--:R-:W-:Y:S01]  /*0a20*/  IADD3 R15, PT, PT, RZ, -R7, RZ ;  /* 0x80000007ff0f7210 */ /* 0x008fe20007ffe0ff */
[----:B------:R-:W-:Y:S01]  /*0a30*/  IMAD.HI.U32 R11, R5, R11, R4 ;  /* 0x0000000b050b7227 */ /* 0x000fe200078e0004 */
[----:B------:R-:W-:-:S03]  /*0a40*/  MOV R4, R10 ;  /* 0x0000000a00047202 */ /* 0x000fc60000000f00 */
[----:B------:R-:W-:Y:S02]  /*0a50*/  IMAD R9, R15, R2, RZ ;  /* 0x000000020f097224 */ /* 0x000fe400078e02ff */
[----:B------:R-:W-:-:S04]  /*0a60*/  IMAD.HI.U32 R11, R11, R4, RZ ;  /* 0x000000040b0b7227 */ /* 0x000fc800078e00ff */
[----:B------:R-:W-:Y:S01]  /*0a70*/  IMAD.HI.U32 R6, R7, R9, R6 ;  /* 0x0000000907067227 */ /* 0x000fe200078e0006 */
[----:B------:R-:W-:-:S05]  /*0a80*/  IADD3 R11, PT, PT, -R11, RZ, RZ ;  /* 0x000000ff0b0b7210 */ /* 0x000fca0007ffe1ff */
[----:B------:R-:W-:-:S05]  /*0a90*/  IMAD.HI.U32 R6, R6, R4, RZ ;  /* 0x0000000406067227 */ /* 0x000fca00078e00ff */
[----:B------:R-:W-:Y:S01]  /*0aa0*/  IADD3 R7, PT, PT, -R6, RZ, RZ ;  /* 0x000000ff06077210 */ /* 0x000fe20007ffe1ff */
[----:B------:R-:W-:-:S04]  /*0ab0*/  IMAD R6, R3, R11, R4 ;  /* 0x0000000b03067224 */ /* 0x000fc800078e0204 */
[C---:B------:R-:W-:Y:S01]  /*0ac0*/  IMAD R7, R2.reuse, R7, R4 ;  /* 0x0000000702077224 */ /* 0x040fe200078e0204 */
[----:B------:R-:W-:Y:S01]  /*0ad0*/  ISETP.GT.U32.AND P1, PT, R3, R6, PT ;  /* 0x000000060300720c */ /* 0x000fe20003f24070 */
[----:B------:R-:W0:Y:S03]  /*0ae0*/  LDC.64 R4, c[0x0][0x390] ;  /* 0x0000e400ff047b82 */ /* 0x000e260000000a00 */
[----:B------:R-:W-:-:S09]  /*0af0*/  ISETP.GT.U32.AND P0, PT, R2, R7, PT ;  /* 0x000000070200720c */ /* 0x000fd20003f04070 */
[----:B------:R-:W-:Y:S01]  /*0b00*/  @!P1 IMAD.IADD R6, R6, 0x1, -R3 ;  /* 0x0000000106069824 */ /* 0x000fe200078e0a03 */
[----:B------:R-:W-:-:S03]  /*0b10*/  ISETP.GE.AND P1, PT, R12, RZ, PT ;  /* 0x000000ff0c00720c */ /* 0x000fc60003f26270 */
[----:B------:R-:W-:Y:S02]  /*0b20*/  @!P0 IADD3 R7, PT, PT, R7, -R2, RZ ;  /* 0x8000000207078210 */ /* 0x000fe40007ffe0ff */
[----:B------:R-:W-:Y:S02]  /*0b30*/  ISETP.GT.U32.AND P2, PT, R3, R6, PT ;  /* 0x000000060300720c */ /* 0x000fe40003f44070 */
[----:B------:R-:W-:-:S11]  /*0b40*/  ISETP.GT.U32.AND P0, PT, R2, R7, PT ;  /* 0x000000070200720c */ /* 0x000fd60003f04070 */
[----:B------:R-:W-:Y:S02]  /*0b50*/  @!P2 IADD3 R6, PT, PT, R6, -R3, RZ ;  /* 0x800000030606a210 */ /* 0x000fe40007ffe0ff */
[----:B------:R-:W-:Y:S02]  /*0b60*/  ISETP.NE.AND P2, PT, R0, RZ, PT ;  /* 0x000000ff0000720c */ /* 0x000fe40003f45270 */
[----:B------:R-:W-:Y:S02]  /*0b70*/  @!P0 IADD3 R7, PT, PT, R7, -R2, RZ ;  /* 0x8000000207078210 */ /* 0x000fe40007ffe0ff */
[----:B------:R-:W-:Y:S02]  /*0b80*/  MOV R3, R6 ;  /* 0x0000000600037202 */ /* 0x000fe40000000f00 */
[----:B------:R-:W-:Y:S02]  /*0b90*/  @!P1 IADD3 R7, PT, PT, -R7, RZ, RZ ;  /* 0x000000ff07079210 */ /* 0x000fe40007ffe1ff */
[----:B------:R-:W-:-:S02]  /*0ba0*/  @!P1 IADD3 R3, PT, PT, -R3, RZ, RZ ;  /* 0x000000ff03039210 */ /* 0x000fc40007ffe1ff */
[----:B------:R-:W-:-:S03]  /*0bb0*/  @!P3 LOP3.LUT R3, RZ, R13, RZ, 0x33, !PT ;  /* 0x0000000dff03b212 */ /* 0x000fc600078e33ff */
[----:B------:R-:W-:-:S05]  /*0bc0*/  @!P2 LOP3.LUT R7, RZ, R0, RZ, 0x33, !PT ;  /* 0x00000000ff07a212 */ /* 0x000fca00078e33ff */
[----:B------:R-:W-:-:S04]  /*0bd0*/  IMAD R3, R3, R0, R7 ;  /* 0x0000000003037224 */ /* 0x000fc800078e0207 */
[----:B0-----:R-:W-:-:S05]  /*0be0*/  IMAD.WIDE R2, R3, 0x4, R4 ;  /* 0x0000000403027825 */ /* 0x001fca00078e0204 */
[----:B------:R0:W2:Y:S01]  /*0bf0*/  LDG.E R10, desc[UR6][R2.64] ;  /* 0x00000006020a7981 */ /* 0x0000a2000c1e1900 */
[-C--:B------:R-:W-:Y:S01]  /*0c00*/  FMUL R0, R23, R23.reuse ;  /* 0x0000001717007220 */ /* 0x080fe20000400000 */
[----:B------:R-:W-:Y:S02]  /*0c10*/  MOV R8, 0x3c80f082 ;  /* 0x3c80f08200087802 */ /* 0x000fe40000000f00 */
[----:B------:R-:W-:Y:S01]  /*0c20*/  MOV R6, 0x3f800000 ;  /* 0x3f80000000067802 */ /* 0x000fe20000000f00 */
[----:B------:R-:W-:-:S04]  /*0c30*/  FMUL R0, R0, R23 ;  /* 0x0000001700007220 */ /* 0x000fc80000400000 */
[----:B------:R-:W-:Y:S01]  /*0c40*/  FFMA R0, R0, 0.044714998453855514526, R23 ;  /* 0x3d37271300007823 */ /* 0x000fe20000000017 */
[----:B0-----:R-:W0:Y:S01]  /*0c50*/  LDC.64 R2, c[0x0][0x398] ;  /* 0x0000e600ff027b82 */ /* 0x001e220000000a00 */
[----:B------:R-:W-:Y:S02]  /*0c60*/  FMUL R23, R23, 0.5 ;  /* 0x3f00000017177820 */ /* 0x000fe40000400000 */
[----:B------:R-:W-:-:S04]  /*0c70*/  FMUL R4, R0, 0.79788452386856079102 ;  /* 0x3f4c422900047820 */ /* 0x000fc80000400000 */
[C---:B------:R-:W-:Y:S01]  /*0c80*/  FMUL R0, |R4|.reuse, 2.8853900432586669922 ;  /* 0x4038aa3b04007820 */ /* 0x040fe20000400200 */
[C---:B------:R-:W-:Y:S01]  /*0c90*/  FMUL R9, R4.reuse, R4 ;  /* 0x0000000404097220 */ /* 0x040fe20000400000 */
[C---:B------:R-:W-:Y:S02]  /*0ca0*/  FSETP.GE.AND P1, PT, |R4|.reuse, 0.60000002384185791016, PT ;  /* 0x3f19999a0400780b */ /* 0x040fe40003f26200 */
[----:B------:R-:W-:Y:S01]  /*0cb0*/  FSETP.GE.AND P0, PT, |R4|, 9.010913848876953125, PT ;  /* 0x41102cb40400780b */ /* 0x000fe20003f06200 */
[----:B------:R-:W-:Y:S01]  /*0cc0*/  FFMA R8, R9, R8, -0.052303962409496307373 ;  /* 0xbd563cae09087423 */ /* 0x000fe20000000008 */
[----:B------:R-:W1:Y:S01]  /*0cd0*/  MUFU.EX2 R0, R0 ;  /* 0x0000000000007308 */ /* 0x000e620000000800 */
[----:B0-----:R-:W-:-:S04]  /*0ce0*/  IMAD.WIDE R2, R12, 0x4, R2 ;  /* 0x000000040c027825 */ /* 0x001fc800078e0202 */
[----:B-1----:R-:W-:Y:S01]  /*0cf0*/  FADD R5, R0, 1 ;  /* 0x3f80000000057421 */ /* 0x002fe20000000000 */
[----:B------:R-:W-:-:S04]  /*0d00*/  FFMA R0, R9, R8, 0.1331529766321182251 ;  /* 0x3e08594109007423 */ /* 0x000fc80000000008 */
[C---:B------:R-:W-:Y:S01]  /*0d10*/  FFMA R0, R9.reuse, R0, -0.33332768082618713379 ;  /* 0xbeaaa9ed09007423 */ /* 0x040fe20000000000 */
[----:B------:R-:W0:Y:S03]  /*0d20*/  MUFU.RCP R5, R5 ;  /* 0x0000000500057308 */ /* 0x000e260000001000 */
[----:B------:R-:W-:Y:S01]  /*0d30*/  FFMA R9, R9, R0, RZ ;  /* 0x0000000009097223 */ /* 0x000fe200000000ff */
[----:B0-----:R-:W-:-:S05]  /*0d40*/  FFMA R6, R5, -2, R6 ;  /* 0xc000000005067823 */ /* 0x001fca0000000006 */
[----:B------:R-:W-:-:S04]  /*0d50*/  FSEL R7, R6, 1, !P0 ;  /* 0x3f80000006077808 */ /* 0x000fc80004000000 */
[--C-:B------:R-:W-:Y:S01]  /*0d60*/  LOP3.LUT R7, R7, 0x80000000, R4.reuse, 0xb8, !PT ;  /* 0x8000000007077812 */ /* 0x100fe200078eb804 */
[----:B------:R-:W-:-:S04]  /*0d70*/  @!P1 FFMA R7, R4, R9, R4 ;  /* 0x0000000904079223 */ /* 0x000fc80000000004 */
[----:B------:R-:W-:-:S04]  /*0d80*/  FADD R0, R7, 1 ;  /* 0x3f80000007007421 */ /* 0x000fc80000000000 */
[----:B------:R-:W-:-:S04]  /*0d90*/  FMUL R5, R23, R0 ;  /* 0x0000000017057220 */ /* 0x000fc80000400000 */
[----:B--2---:R-:W-:-:S05]  /*0da0*/  FMUL R5, R5, R10 ;  /* 0x0000000a05057220 */ /* 0x004fca0000400000 */
[----:B------:R-:W-:Y:S01]  /*0db0*/  STG.E desc[UR6][R2.64], R5 ;  /* 0x0000000502007986 */ /* 0x000fe2000c101906 */
[----:B------:R-:W-:Y:S05]  /*0dc0*/  EXIT ;  /* 0x000000000000794d */ /* 0x000fea0003800000 */
.L_x_4:
[----:B------:R-:W-:-:S00]  /*0dd0*/  BRA `(.L_x_4) ;  /* 0xfffffffc00fc7947 */ /* 0x000fc0000383ffff */
[----:B------:R-:W-:-:S00]  /*0de0*/  NOP ;  /* 0x0000000000007918 */ /* 0x000fc00000000000 */
        /* <DEDUP_REMOVED lines=9> */
.L_x_5:


//--------------------- .nv.shared.reserved.0     --------------------------
	.section	.nv.shared.reserved.0,"aw",@nobits
	.weak		__nv_reservedSMEM_offset_0_alias
	.size		__nv_reservedSMEM_offset_0_alias, 0, 64
	.other		__nv_reservedSMEM_offset_0_alias,@"STO_CUDA_RESERVED_SHARED STV_DEFAULT"
__nv_reservedSMEM_offset_0_alias:
	.zero		0
	.zero		64


//--------------------- .nv.constant0._Z18feedforward_kernelPfS_S_S_iiii --------------------------
	.section	.nv.constant0._Z18feedforward_kernelPfS_S_S_iiii,"a",@progbits
	.sectionflags	@""
	.align	4
.nv.constant0._Z18feedforward_kernelPfS_S_S_iiii:
	.zero		944


//--------------------- SYMBOLS --------------------------

	.type		.nv.reservedSmem.offset0,@object
	.size		.nv.reservedSmem.offset0,0x4
